//
// Generated by NVIDIA NVVM Compiler
//
// Compiler Build ID: CL-36424714
// Cuda compilation tools, release 13.0, V13.0.88
// Based on NVVM 20.0.0
//

.version 9.0
.target sm_100
.address_size 64

	// .globl	_Z12cudaSolutiondPdS_S_S_

.visible .entry _Z12cudaSolutiondPdS_S_S_(
	.param .f64 _Z12cudaSolutiondPdS_S_S__param_0,
	.param .u64 .ptr .align 1 _Z12cudaSolutiondPdS_S_S__param_1,
	.param .u64 .ptr .align 1 _Z12cudaSolutiondPdS_S_S__param_2,
	.param .u64 .ptr .align 1 _Z12cudaSolutiondPdS_S_S__param_3,
	.param .u64 .ptr .align 1 _Z12cudaSolutiondPdS_S_S__param_4
)
{
	.reg .b32 	%r<2>;
	.reg .b64 	%rd<14>;
	.reg .b64 	%fd<7>;

	ld.param.f64 	%fd1, [_Z12cudaSolutiondPdS_S_S__param_0];
	ld.param.u64 	%rd1, [_Z12cudaSolutiondPdS_S_S__param_1];
	ld.param.u64 	%rd2, [_Z12cudaSolutiondPdS_S_S__param_2];
	ld.param.u64 	%rd3, [_Z12cudaSolutiondPdS_S_S__param_3];
	ld.param.u64 	%rd4, [_Z12cudaSolutiondPdS_S_S__param_4];
	cvta.to.global.u64 	%rd5, %rd4;
	cvta.to.global.u64 	%rd6, %rd2;
	cvta.to.global.u64 	%rd7, %rd3;
	cvta.to.global.u64 	%rd8, %rd1;
	mov.u32 	%r1, %tid.x;
	mul.wide.u32 	%rd9, %r1, 8;
	add.s64 	%rd10, %rd8, %rd9;
	ld.global.f64 	%fd2, [%rd10];
	mul.f64 	%fd3, %fd1, %fd2;
	add.s64 	%rd11, %rd7, %rd9;
	st.global.f64 	[%rd11], %fd3;
	ld.global.f64 	%fd4, [%rd10];
	add.s64 	%rd12, %rd6, %rd9;
	ld.global.f64 	%fd5, [%rd12];
	mul.f64 	%fd6, %fd4, %fd5;
	add.s64 	%rd13, %rd5, %rd9;
	st.global.f64 	[%rd13], %fd6;
	ret;

}


// ===== COMPILED SASS (sm_100) =====

	.target	sm_100

	.elftype	@"ET_EXEC"


//--------------------- .note.nv.tkinfo           --------------------------
	.section	.note.nv.tkinfo,"",@"SHT_NOTE"
	.sectionflags	@"SHF_NOTE_NV_TKINFO"
	.tkinfo
        /*0018*/ 	.word	0x00000002
        /*0030*/ 	.string	""
        /*0030*/ 	.string	"ptxas"
        /*0030*/ 	.string	"Cuda compilation tools, release 13.0, V13.0.88"
        /*0030*/ 	.string	"Build cuda_13.0.r13.0/compiler.36424714_0"
        /*0030*/ 	.string	"-arch sm_100 -m 64 "



//--------------------- .note.nv.cuinfo           --------------------------
	.section	.note.nv.cuinfo,"",@"SHT_NOTE"
	.sectionflags	@"SHF_NOTE_NV_CUINFO"
        /*0018*/ 	.short	0x0002
        /*001a*/ 	.short	0x0064
        /*001c*/ 	.short	0x0082
	.zero		2


//--------------------- .nv.info                  --------------------------
	.section	.nv.info,"",@"SHT_CUDA_INFO"
	.align	4


	//----- nvinfo : EIATTR_REGCOUNT
	.align		4
        /*0000*/ 	.byte	0x04, 0x2f
        /*0002*/ 	.short	(.L_1 - .L_0)
	.align		4
.L_0:
        /*0004*/ 	.word	index@(_Z12cudaSolutiondPdS_S_S_)
        /*0008*/ 	.word	0x00000012


	//----- nvinfo : EIATTR_FRAME_SIZE
	.align		4
.L_1:
        /*000c*/ 	.byte	0x04, 0x11
        /*000e*/ 	.short	(.L_3 - .L_2)
	.align		4
.L_2:
        /*0010*/ 	.word	index@(_Z12cudaSolutiondPdS_S_S_)
        /*0014*/ 	.word	0x00000000


	//----- nvinfo : EIATTR_MIN_STACK_SIZE
	.align		4
.L_3:
        /*0018*/ 	.byte	0x04, 0x12
        /*001a*/ 	.short	(.L_5 - .L_4)
	.align		4
.L_4:
        /*001c*/ 	.word	index@(_Z12cudaSolutiondPdS_S_S_)
        /*0020*/ 	.word	0x00000000
.L_5:


//--------------------- .nv.compat                --------------------------
	.section	.nv.compat,"",@"SHT_CUDA_COMPAT_INFO"
	.align	4
        /*0000*/ 	.byte	0x02, 0x09, 0x00, 0x00, 0x02, 0x02, 0x01, 0x00, 0x02, 0x05, 0x05, 0x00, 0x03, 0x07, 0x01, 0x01
        /*0010*/ 	.byte	0x02, 0x03, 0x00, 0x00, 0x02, 0x06, 0x01, 0x00, 0x04, 0x0b, 0x08, 0x00, 0x01, 0x00, 0x00, 0x00
        /*0020*/ 	.byte	0x00, 0x00, 0x00, 0x00


//--------------------- .nv.info._Z12cudaSolutiondPdS_S_S_ --------------------------
	.section	.nv.info._Z12cudaSolutiondPdS_S_S_,"",@"SHT_CUDA_INFO"
	.sectionflags	@""
	.align	4


	//----- nvinfo : EIATTR_CUDA_API_VERSION
	.align		4
        /*0000*/ 	.byte	0x04, 0x37
        /*0002*/ 	.short	(.L_7 - .L_6)
.L_6:
        /*0004*/ 	.word	0x00000082


	//----- nvinfo : EIATTR_KPARAM_INFO
	.align		4
.L_7:
        /*0008*/ 	.byte	0x04, 0x17
        /*000a*/ 	.short	(.L_9 - .L_8)
.L_8:
        /*000c*/ 	.word	0x00000000
        /*0010*/ 	.short	0x0004
        /*0012*/ 	.short	0x0020
        /*0014*/ 	.byte	0x00, 0xf5, 0x21, 0x00


	//----- nvinfo : EIATTR_KPARAM_INFO
	.align		4
.L_9:
        /*0018*/ 	.byte	0x04, 0x17
        /*001a*/ 	.short	(.L_11 - .L_10)
.L_10:
        /*001c*/ 	.word	0x00000000
        /*0020*/ 	.short	0x0003
        /*0022*/ 	.short	0x0018
        /*0024*/ 	.byte	0x00, 0xf5, 0x21, 0x00


	//----- nvinfo : EIATTR_KPARAM_INFO
	.align		4
.L_11:
        /*0028*/ 	.byte	0x04, 0x17
        /*002a*/ 	.short	(.L_13 - .L_12)
.L_12:
        /*002c*/ 	.word	0x00000000
        /*0030*/ 	.short	0x0002
        /*0032*/ 	.short	0x0010
        /*0034*/ 	.byte	0x00, 0xf5, 0x21, 0x00


	//----- nvinfo : EIATTR_KPARAM_INFO
	.align		4
.L_13:
        /*0038*/ 	.byte	0x04, 0x17
        /*003a*/ 	.short	(.L_15 - .L_14)
.L_14:
        /*003c*/ 	.word	0x00000000
        /*0040*/ 	.short	0x0001
        /*0042*/ 	.short	0x0008
        /*0044*/ 	.byte	0x00, 0xf5, 0x21, 0x00


	//----- nvinfo : EIATTR_KPARAM_INFO
	.align		4
.L_15:
        /*0048*/ 	.byte	0x04, 0x17
        /*004a*/ 	.short	(.L_17 - .L_16)
.L_16:
        /*004c*/ 	.word	0x00000000
        /*0050*/ 	.short	0x0000
        /*0052*/ 	.short	0x0000
        /*0054*/ 	.byte	0x00, 0xf0, 0x21, 0x00


	//----- nvinfo : EIATTR_SPARSE_MMA_MASK
	.align		4
.L_17:
        /*0058*/ 	.byte	0x03, 0x50
        /*005a*/ 	.short	0x0000


	//----- nvinfo : EIATTR_MAXREG_COUNT
	.align		4
        /*005c*/ 	.byte	0x03, 0x1b
        /*005e*/ 	.short	0x00ff


	//----- nvinfo : EIATTR_MERCURY_ISA_VERSION
	.align		4
        /*0060*/ 	.byte	0x03, 0x5f
        /*0062*/ 	.short	0x0101


	//----- nvinfo : EIATTR_VRC_CTA_INIT_COUNT
	.align		4
        /*0064*/ 	.byte	0x02, 0x4a
	.zero		1
	.zero		1


	//----- nvinfo : EIATTR_EXIT_INSTR_OFFSETS
	.align		4
        /*0068*/ 	.byte	0x04, 0x1c
        /*006a*/ 	.short	(.L_19 - .L_18)


	//   ....[0]....
.L_18:
        /*006c*/ 	.word	0x00000130


	//----- nvinfo : EIATTR_CBANK_PARAM_SIZE
	.align		4
.L_19:
        /*0070*/ 	.byte	0x03, 0x19
        /*0072*/ 	.short	0x0028


	//----- nvinfo : EIATTR_PARAM_CBANK
	.align		4
        /*0074*/ 	.byte	0x04, 0x0a
        /*0076*/ 	.short	(.L_21 - .L_20)
	.align		4
.L_20:
        /*0078*/ 	.word	index@(.nv.constant0._Z12cudaSolutiondPdS_S_S_)
        /*007c*/ 	.short	0x0380
        /*007e*/ 	.short	0x0028


	//----- nvinfo : EIATTR_SW_WAR
	.align		4
.L_21:
        /*0080*/ 	.byte	0x04, 0x36
        /*0082*/ 	.short	(.L_23 - .L_22)
.L_22:
        /*0084*/ 	.word	0x00000008
.L_23:


//--------------------- .nv.callgraph             --------------------------
	.section	.nv.callgraph,"",@"SHT_CUDA_CALLGRAPH"
	.align	4
	.sectionentsize	8
	.align		4
        /*0000*/ 	.word	0x00000000
	.align		4
        /*0004*/ 	.word	0xffffffff
	.align		4
        /*0008*/ 	.word	0x00000000
	.align		4
        /*000c*/ 	.word	0xfffffffe
	.align		4
        /*0010*/ 	.word	0x00000000
	.align		4
        /*0014*/ 	.word	0xfffffffd
	.align		4
        /*0018*/ 	.word	0x00000000
	.align		4
        /*001c*/ 	.word	0xfffffffc


//--------------------- .text._Z12cudaSolutiondPdS_S_S_ --------------------------
	.section	.text._Z12cudaSolutiondPdS_S_S_,"ax",@progbits
	.align	128
        .global         _Z12cudaSolutiondPdS_S_S_
        .type           _Z12cudaSolutiondPdS_S_S_,@function
        .size           _Z12cudaSolutiondPdS_S_S_,(.L_x_1 - _Z12cudaSolutiondPdS_S_S_)
        .other          _Z12cudaSolutiondPdS_S_S_,@"STO_CUDA_ENTRY STV_DEFAULT"
_Z12cudaSolutiondPdS_S_S_:
.text._Z12cudaSolutiondPdS_S_S_:
[----:B------:R-:W-:Y:S01]  /*0000*/  LDC R1, c[0x0][0x37c] ;  /* 0x0000df00ff017b82 */ /* 0x000fe20000000800 */
[----:B------:R-:W0:Y:S07]  /*0010*/  S2R R15, SR_TID.X ;  /* 0x00000000000f7919 */ /* 0x000e2e0000002100 */
[----:B------:R-:W0:Y:S01]  /*0020*/  LDC.64 R2, c[0x0][0x388] ;  /* 0x0000e200ff027b82 */ /* 0x000e220000000a00 */
[----:B------:R-:W1:Y:S07]  /*0030*/  LDCU.64 UR4, c[0x0][0x358] ;  /* 0x00006b00ff0477ac */ /* 0x000e6e0008000a00 */
[----:B------:R-:W2:Y:S08]  /*0040*/  LDC.64 R6, c[0x0][0x380] ;  /* 0x0000e000ff067b82 */ /* 0x000eb00000000a00 */
[----:B------:R-:W3:Y:S08]  /*0050*/  LDC.64 R8, c[0x0][0x398] ;  /* 0x0000e600ff087b82 */ /* 0x000ef00000000a00 */
[----:B------:R-:W4:Y:S01]  /*0060*/  LDC.64 R10, c[0x0][0x390] ;  /* 0x0000e400ff0a7b82 */ /* 0x000f220000000a00 */
[----:B0-----:R-:W-:-:S07]  /*0070*/  IMAD.WIDE.U32 R2, R15, 0x8, R2 ;  /* 0x000000080f027825 */ /* 0x001fce00078e0002 */
[----:B------:R-:W0:Y:S01]  /*0080*/  LDC.64 R12, c[0x0][0x3a0] ;  /* 0x0000e800ff0c7b82 */ /* 0x000e220000000a00 */
[----:B-1----:R-:W2:Y:S01]  /*0090*/  LDG.E.64 R4, desc[UR4][R2.64] ;  /* 0x0000000402047981 */ /* 0x002ea2000c1e1b00 */
[----:B----4-:R-:W-:Y:S01]  /*00a0*/  IMAD.WIDE.U32 R10, R15, 0x8, R10 ;  /* 0x000000080f0a7825 */ /* 0x010fe200078e000a */
[----:B--2---:R-:W-:-:S03]  /*00b0*/  DMUL R4, R4, R6 ;  /* 0x0000000604047228 */ /* 0x004fc60000000000 */
[----:B---3--:R-:W-:-:S05]  /*00c0*/  IMAD.WIDE.U32 R6, R15, 0x8, R8 ;  /* 0x000000080f067825 */ /* 0x008fca00078e0008 */
[----:B------:R-:W-:Y:S04]  /*00d0*/  STG.E.64 desc[UR4][R6.64], R4 ;  /* 0x0000000406007986 */ /* 0x000fe8000c101b04 */
[----:B------:R-:W2:Y:S04]  /*00e0*/  LDG.E.64 R8, desc[UR4][R2.64] ;  /* 0x0000000402087981 */ /* 0x000ea8000c1e1b00 */
[----:B------:R-:W2:Y:S01]  /*00f0*/  LDG.E.64 R10, desc[UR4][R10.64] ;  /* 0x000000040a0a7981 */ /* 0x000ea2000c1e1b00 */
[----:B0-----:R-:W-:Y:S01]  /*0100*/  IMAD.WIDE.U32 R12, R15, 0x8, R12 ;  /* 0x000000080f0c7825 */ /* 0x001fe200078e000c */
[----:B--2---:R-:W-:-:S07]  /*0110*/  DMUL R8, R8, R10 ;  /* 0x0000000a08087228 */ /* 0x004fce0000000000 */
[----:B------:R-:W-:Y:S01]  /*0120*/  STG.E.64 desc[UR4][R12.64], R8 ;  /* 0x000000080c007986 */ /* 0x000fe2000c101b04 */
[----:B------:R-:W-:Y:S05]  /*0130*/  EXIT ;  /* 0x000000000000794d */ /* 0x000fea0003800000 */
.L_x_0:
[----:B------:R-:W-:-:S00]  /*0140*/  BRA `(.L_x_0) ;  /* 0xfffffffc00fc7947 */ /* 0x000fc0000383ffff */
[----:B------:R-:W-:-:S00]  /*0150*/  NOP ;  /* 0x0000000000007918 */ /* 0x000fc00000000000 */
        /* <DEDUP_REMOVED lines=10> */
.L_x_1:


//--------------------- .nv.shared.reserved.0     --------------------------
	.section	.nv.shared.reserved.0,"aw",@nobits
	.weak		__nv_reservedSMEM_offset_0_alias
	.size		__nv_reservedSMEM_offset_0_alias, 0, 64
	.other		__nv_reservedSMEM_offset_0_alias,@"STO_CUDA_RESERVED_SHARED STV_DEFAULT"
__nv_reservedSMEM_offset_0_alias:
	.zero		0
	.zero		64


//--------------------- .nv.constant0._Z12cudaSolutiondPdS_S_S_ --------------------------
	.section	.nv.constant0._Z12cudaSolutiondPdS_S_S_,"a",@progbits
	.sectionflags	@""
	.align	4
.nv.constant0._Z12cudaSolutiondPdS_S_S_:
	.zero		936


//--------------------- SYMBOLS --------------------------

	.type		.nv.reservedSmem.offset0,@object
	.size		.nv.reservedSmem.offset0,0x4
